//
// Generated by NVIDIA NVVM Compiler
//
// Compiler Build ID: CL-36424714
// Cuda compilation tools, release 13.0, V13.0.88
// Based on NVVM 20.0.0
//

.version 9.0
.target sm_100
.address_size 64

	// .globl	_Z16histogram_kernelPKiPiii
.extern .shared .align 16 .b8 shmem[];

.visible .entry _Z16histogram_kernelPKiPiii(
	.param .u64 .ptr .align 1 _Z16histogram_kernelPKiPiii_param_0,
	.param .u64 .ptr .align 1 _Z16histogram_kernelPKiPiii_param_1,
	.param .u32 _Z16histogram_kernelPKiPiii_param_2,
	.param .u32 _Z16histogram_kernelPKiPiii_param_3
)
{
	.reg .pred 	%p<19>;
	.reg .b32 	%r<109>;
	.reg .b64 	%rd<25>;

	ld.param.u64 	%rd10, [_Z16histogram_kernelPKiPiii_param_0];
	ld.param.u64 	%rd9, [_Z16histogram_kernelPKiPiii_param_1];
	ld.param.u32 	%r39, [_Z16histogram_kernelPKiPiii_param_2];
	ld.param.u32 	%r40, [_Z16histogram_kernelPKiPiii_param_3];
	cvta.to.global.u64 	%rd1, %rd10;
	mov.u32 	%r108, %tid.x;
	setp.ge.s32 	%p1, %r108, %r40;
	@%p1 bra 	$L__BB0_3;
	mov.u32 	%r2, %ntid.x;
	mov.u32 	%r42, shmem;
	mov.u32 	%r95, %r108;
$L__BB0_2:
	shl.b32 	%r41, %r95, 2;
	add.s32 	%r43, %r42, %r41;
	mov.b32 	%r44, 0;
	st.shared.u32 	[%r43], %r44;
	add.s32 	%r95, %r95, %r2;
	setp.lt.s32 	%p2, %r95, %r40;
	@%p2 bra 	$L__BB0_2;
$L__BB0_3:
	shl.b32 	%r46, %r40, 2;
	mov.u32 	%r47, shmem;
	add.s32 	%r103, %r47, %r46;
	bar.sync 	0;
	mov.u32 	%r48, %ctaid.x;
	shl.b32 	%r102, %r48, 9;
	setp.le.s32 	%p3, %r39, %r102;
	mov.b32 	%r101, 0;
	@%p3 bra 	$L__BB0_11;
	sub.s32 	%r49, %r39, %r102;
	min.s32 	%r101, %r49, 512;
	setp.ge.s32 	%p4, %r108, %r101;
	@%p4 bra 	$L__BB0_11;
	mov.u32 	%r8, %ntid.x;
	add.s32 	%r50, %r108, %r8;
	max.u32 	%r51, %r101, %r50;
	setp.lt.u32 	%p5, %r50, %r101;
	selp.u32 	%r52, 1, 0, %p5;
	add.s32 	%r53, %r50, %r52;
	sub.s32 	%r54, %r51, %r53;
	div.u32 	%r55, %r54, %r8;
	add.s32 	%r9, %r55, %r52;
	and.b32  	%r56, %r9, 3;
	setp.eq.s32 	%p6, %r56, 3;
	mov.u32 	%r98, %r108;
	@%p6 bra 	$L__BB0_8;
	add.s32 	%r58, %r9, 1;
	and.b32  	%r10, %r58, 3;
	mov.b32 	%r97, 0;
	mov.u32 	%r98, %r108;
$L__BB0_7:
	.pragma "nounroll";
	add.s32 	%r59, %r102, %r98;
	mul.wide.s32 	%rd11, %r59, 4;
	add.s64 	%rd12, %rd1, %rd11;
	ld.global.u32 	%r60, [%rd12];
	shl.b32 	%r61, %r98, 2;
	add.s32 	%r62, %r103, %r61;
	st.shared.u32 	[%r62], %r60;
	add.s32 	%r98, %r98, %r8;
	add.s32 	%r97, %r97, 1;
	setp.ne.s32 	%p7, %r97, %r10;
	@%p7 bra 	$L__BB0_7;
$L__BB0_8:
	setp.lt.u32 	%p8, %r9, 3;
	@%p8 bra 	$L__BB0_11;
	shl.b32 	%r67, %r8, 2;
	cvt.u64.u32 	%rd15, %r67;
$L__BB0_10:
	add.s32 	%r63, %r102, %r98;
	mul.wide.s32 	%rd13, %r63, 4;
	add.s64 	%rd14, %rd1, %rd13;
	ld.global.u32 	%r64, [%rd14];
	shl.b32 	%r65, %r98, 2;
	add.s32 	%r66, %r103, %r65;
	st.shared.u32 	[%r66], %r64;
	add.s64 	%rd16, %rd14, %rd15;
	ld.global.u32 	%r68, [%rd16];
	add.s32 	%r69, %r66, %r67;
	st.shared.u32 	[%r69], %r68;
	add.s64 	%rd17, %rd16, %rd15;
	ld.global.u32 	%r70, [%rd17];
	add.s32 	%r71, %r69, %r67;
	st.shared.u32 	[%r71], %r70;
	add.s64 	%rd18, %rd17, %rd15;
	ld.global.u32 	%r72, [%rd18];
	add.s32 	%r73, %r71, %r67;
	st.shared.u32 	[%r73], %r72;
	add.s32 	%r98, %r67, %r98;
	setp.lt.s32 	%p9, %r98, %r101;
	@%p9 bra 	$L__BB0_10;
$L__BB0_11:
	setp.le.s32 	%p10, %r39, %r102;
	bar.sync 	0;
	@%p10 bra 	$L__BB0_21;
	mov.u32 	%r19, %ntid.x;
	add.s64 	%rd2, %rd1, 2048;
	cvt.u64.u32 	%rd3, %r108;
	mul.wide.u32 	%rd4, %r19, 4;
	shl.b32 	%r74, %r108, 2;
	add.s32 	%r76, %r74, %r46;
	add.s32 	%r78, %r76, %r47;
	add.s32 	%r20, %r78, 2048;
	shl.b32 	%r21, %r19, 2;
	add.s32 	%r22, %r103, 2048;
$L__BB0_13:
	add.s32 	%r27, %r102, 512;
	setp.le.s32 	%p11, %r39, %r27;
	mov.b32 	%r106, 0;
	@%p11 bra 	$L__BB0_17;
	sub.s32 	%r80, %r39, %r27;
	min.s32 	%r106, %r80, 512;
	setp.ge.s32 	%p12, %r108, %r106;
	@%p12 bra 	$L__BB0_17;
	cvt.s64.s32 	%rd19, %r102;
	add.s64 	%rd20, %rd3, %rd19;
	shl.b64 	%rd21, %rd20, 2;
	add.s64 	%rd24, %rd2, %rd21;
	mov.u32 	%r104, %r20;
	mov.u32 	%r105, %r108;
$L__BB0_16:
	ld.global.u32 	%r81, [%rd24];
	st.shared.u32 	[%r104], %r81;
	add.s32 	%r105, %r105, %r19;
	add.s64 	%rd24, %rd24, %rd4;
	add.s32 	%r104, %r104, %r21;
	setp.lt.s32 	%p13, %r105, %r106;
	@%p13 bra 	$L__BB0_16;
$L__BB0_17:
	bar.sync 	0;
	setp.ge.s32 	%p14, %r108, %r101;
	@%p14 bra 	$L__BB0_20;
	div.s32 	%r34, 1024, %r40;
	mov.u32 	%r107, %r108;
$L__BB0_19:
	shl.b32 	%r82, %r107, 2;
	add.s32 	%r83, %r103, %r82;
	ld.shared.u32 	%r84, [%r83];
	div.s32 	%r85, %r84, %r34;
	shl.b32 	%r86, %r85, 2;
	add.s32 	%r88, %r47, %r86;
	atom.shared.add.u32 	%r89, [%r88], 1;
	add.s32 	%r107, %r107, %r19;
	setp.lt.s32 	%p15, %r107, %r101;
	@%p15 bra 	$L__BB0_19;
$L__BB0_20:
	setp.gt.s32 	%p16, %r39, %r27;
	bar.sync 	0;
	bar.sync 	0;
	mov.u32 	%r101, %r106;
	mov.u32 	%r102, %r27;
	mov.u32 	%r103, %r22;
	@%p16 bra 	$L__BB0_13;
$L__BB0_21:
	setp.ge.s32 	%p17, %r108, %r40;
	@%p17 bra 	$L__BB0_24;
	mov.u32 	%r23, %ntid.x;
	cvta.to.global.u64 	%rd5, %rd9;
$L__BB0_23:
	mul.wide.s32 	%rd22, %r108, 4;
	add.s64 	%rd23, %rd5, %rd22;
	shl.b32 	%r90, %r108, 2;
	add.s32 	%r92, %r47, %r90;
	ld.shared.u32 	%r93, [%r92];
	atom.global.add.u32 	%r94, [%rd23], %r93;
	add.s32 	%r108, %r108, %r23;
	setp.lt.s32 	%p18, %r108, %r40;
	@%p18 bra 	$L__BB0_23;
$L__BB0_24:
	ret;

}


// ===== COMPILED SASS (sm_100) =====

	.target	sm_100

	.elftype	@"ET_EXEC"


//--------------------- .note.nv.tkinfo           --------------------------
	.section	.note.nv.tkinfo,"",@"SHT_NOTE"
	.sectionflags	@"SHF_NOTE_NV_TKINFO"
	.tkinfo
        /*0018*/ 	.word	0x00000002
        /*0030*/ 	.string	""
        /*0030*/ 	.string	"ptxas"
        /*0030*/ 	.string	"Cuda compilation tools, release 13.0, V13.0.88"
        /*0030*/ 	.string	"Build cuda_13.0.r13.0/compiler.36424714_0"
        /*0030*/ 	.string	"-arch sm_100 -m 64 "



//--------------------- .note.nv.cuinfo           --------------------------
	.section	.note.nv.cuinfo,"",@"SHT_NOTE"
	.sectionflags	@"SHF_NOTE_NV_CUINFO"
        /*0018*/ 	.short	0x0002
        /*001a*/ 	.short	0x0064
        /*001c*/ 	.short	0x0082
	.zero		2


//--------------------- .nv.info                  --------------------------
	.section	.nv.info,"",@"SHT_CUDA_INFO"
	.align	4


	//----- nvinfo : EIATTR_REGCOUNT
	.align		4
        /*0000*/ 	.byte	0x04, 0x2f
        /*0002*/ 	.short	(.L_1 - .L_0)
	.align		4
.L_0:
        /*0004*/ 	.word	index@(_Z16histogram_kernelPKiPiii)
        /*0008*/ 	.word	0x00000019


	//----- nvinfo : EIATTR_FRAME_SIZE
	.align		4
.L_1:
        /*000c*/ 	.byte	0x04, 0x11
        /*000e*/ 	.short	(.L_3 - .L_2)
	.align		4
.L_2:
        /*0010*/ 	.word	index@(_Z16histogram_kernelPKiPiii)
        /*0014*/ 	.word	0x00000000


	//----- nvinfo : EIATTR_MIN_STACK_SIZE
	.align		4
.L_3:
        /*0018*/ 	.byte	0x04, 0x12
        /*001a*/ 	.short	(.L_5 - .L_4)
	.align		4
.L_4:
        /*001c*/ 	.word	index@(_Z16histogram_kernelPKiPiii)
        /*0020*/ 	.word	0x00000000
.L_5:


//--------------------- .nv.compat                --------------------------
	.section	.nv.compat,"",@"SHT_CUDA_COMPAT_INFO"
	.align	4
        /*0000*/ 	.byte	0x02, 0x09, 0x00, 0x00, 0x02, 0x02, 0x01, 0x00, 0x02, 0x05, 0x05, 0x00, 0x03, 0x07, 0x01, 0x01
        /*0010*/ 	.byte	0x02, 0x03, 0x00, 0x00, 0x02, 0x06, 0x01, 0x00, 0x04, 0x0b, 0x08, 0x00, 0x09, 0x00, 0x00, 0x00
        /*0020*/ 	.byte	0x00, 0x00, 0x00, 0x00


//--------------------- .nv.info._Z16histogram_kernelPKiPiii --------------------------
	.section	.nv.info._Z16histogram_kernelPKiPiii,"",@"SHT_CUDA_INFO"
	.sectionflags	@""
	.align	4


	//----- nvinfo : EIATTR_CUDA_API_VERSION
	.align		4
        /*0000*/ 	.byte	0x04, 0x37
        /*0002*/ 	.short	(.L_7 - .L_6)
.L_6:
        /*0004*/ 	.word	0x00000082


	//----- nvinfo : EIATTR_KPARAM_INFO
	.align		4
.L_7:
        /*0008*/ 	.byte	0x04, 0x17
        /*000a*/ 	.short	(.L_9 - .L_8)
.L_8:
        /*000c*/ 	.word	0x00000000
        /*0010*/ 	.short	0x0003
        /*0012*/ 	.short	0x0014
        /*0014*/ 	.byte	0x00, 0xf0, 0x11, 0x00


	//----- nvinfo : EIATTR_KPARAM_INFO
	.align		4
.L_9:
        /*0018*/ 	.byte	0x04, 0x17
        /*001a*/ 	.short	(.L_11 - .L_10)
.L_10:
        /*001c*/ 	.word	0x00000000
        /*0020*/ 	.short	0x0002
        /*0022*/ 	.short	0x0010
        /*0024*/ 	.byte	0x00, 0xf0, 0x11, 0x00


	//----- nvinfo : EIATTR_KPARAM_INFO
	.align		4
.L_11:
        /*0028*/ 	.byte	0x04, 0x17
        /*002a*/ 	.short	(.L_13 - .L_12)
.L_12:
        /*002c*/ 	.word	0x00000000
        /*0030*/ 	.short	0x0001
        /*0032*/ 	.short	0x0008
        /*0034*/ 	.byte	0x00, 0xf5, 0x21, 0x00


	//----- nvinfo : EIATTR_KPARAM_INFO
	.align		4
.L_13:
        /*0038*/ 	.byte	0x04, 0x17
        /*003a*/ 	.short	(.L_15 - .L_14)
.L_14:
        /*003c*/ 	.word	0x00000000
        /*0040*/ 	.short	0x0000
        /*0042*/ 	.short	0x0000
        /*0044*/ 	.byte	0x00, 0xf5, 0x21, 0x00


	//----- nvinfo : EIATTR_SPARSE_MMA_MASK
	.align		4
.L_15:
        /*0048*/ 	.byte	0x03, 0x50
        /*004a*/ 	.short	0x0000


	//----- nvinfo : EIATTR_MAXREG_COUNT
	.align		4
        /*004c*/ 	.byte	0x03, 0x1b
        /*004e*/ 	.short	0x00ff


	//----- nvinfo : EIATTR_NUM_BARRIERS
	.align		4
        /*0050*/ 	.byte	0x02, 0x4c
        /*0052*/ 	.byte	0x01
	.zero		1


	//----- nvinfo : EIATTR_MERCURY_ISA_VERSION
	.align		4
        /*0054*/ 	.byte	0x03, 0x5f
        /*0056*/ 	.short	0x0101


	//----- nvinfo : EIATTR_VRC_CTA_INIT_COUNT
	.align		4
        /*0058*/ 	.byte	0x02, 0x4a
	.zero		1
	.zero		1


	//----- nvinfo : EIATTR_EXIT_INSTR_OFFSETS
	.align		4
        /*005c*/ 	.byte	0x04, 0x1c
        /*005e*/ 	.short	(.L_17 - .L_16)


	//   ....[0]....
.L_16:
        /*0060*/ 	.word	0x00000d90


	//   ....[1]....
        /*0064*/ 	.word	0x00000e30


	//----- nvinfo : EIATTR_CRS_STACK_SIZE
	.align		4
.L_17:
        /*0068*/ 	.byte	0x04, 0x1e
        /*006a*/ 	.short	(.L_19 - .L_18)
.L_18:
        /*006c*/ 	.word	0x00000000


	//----- nvinfo : EIATTR_CBANK_PARAM_SIZE
	.align		4
.L_19:
        /*0070*/ 	.byte	0x03, 0x19
        /*0072*/ 	.short	0x0018


	//----- nvinfo : EIATTR_PARAM_CBANK
	.align		4
        /*0074*/ 	.byte	0x04, 0x0a
        /*0076*/ 	.short	(.L_21 - .L_20)
	.align		4
.L_20:
        /*0078*/ 	.word	index@(.nv.constant0._Z16histogram_kernelPKiPiii)
        /*007c*/ 	.short	0x0380
        /*007e*/ 	.short	0x0018


	//----- nvinfo : EIATTR_SW_WAR
	.align		4
.L_21:
        /*0080*/ 	.byte	0x04, 0x36
        /*0082*/ 	.short	(.L_23 - .L_22)
.L_22:
        /*0084*/ 	.word	0x00000008
.L_23:


//--------------------- .nv.callgraph             --------------------------
	.section	.nv.callgraph,"",@"SHT_CUDA_CALLGRAPH"
	.align	4
	.sectionentsize	8
	.align		4
        /*0000*/ 	.word	0x00000000
	.align		4
        /*0004*/ 	.word	0xffffffff
	.align		4
        /*0008*/ 	.word	0x00000000
	.align		4
        /*000c*/ 	.word	0xfffffffe
	.align		4
        /*0010*/ 	.word	0x00000000
	.align		4
        /*0014*/ 	.word	0xfffffffd
	.align		4
        /*0018*/ 	.word	0x00000000
	.align		4
        /*001c*/ 	.word	0xfffffffc


//--------------------- .text._Z16histogram_kernelPKiPiii --------------------------
	.section	.text._Z16histogram_kernelPKiPiii,"ax",@progbits
	.align	128
        .global         _Z16histogram_kernelPKiPiii
        .type           _Z16histogram_kernelPKiPiii,@function
        .size           _Z16histogram_kernelPKiPiii,(.L_x_19 - _Z16histogram_kernelPKiPiii)
        .other          _Z16histogram_kernelPKiPiii,@"STO_CUDA_ENTRY STV_DEFAULT"
_Z16histogram_kernelPKiPiii:
.text._Z16histogram_kernelPKiPiii:
[----:B------:R-:W-:Y:S01]  /*0000*/  LDC R1, c[0x0][0x37c] ;  /* 0x0000df00ff017b82 */ /* 0x000fe20000000800 */
[----:B------:R-:W0:Y:S01]  /*0010*/  S2R R0, SR_TID.X ;  /* 0x0000000000007919 */ /* 0x000e220000002100 */
[----:B------:R-:W0:Y:S01]  /*0020*/  LDCU UR4, c[0x0][0x394] ;  /* 0x00007280ff0477ac */ /* 0x000e220008000800 */
[----:B------:R-:W-:Y:S01]  /*0030*/  BSSY.RECONVERGENT B0, `(.L_x_0) ;  /* 0x000000e000007945 */ /* 0x000fe20003800200 */
[----:B------:R-:W1:Y:S01]  /*0040*/  S2R R8, SR_CgaCtaId ;  /* 0x0000000000087919 */ /* 0x000e620000008800 */
[----:B0-----:R-:W-:-:S13]  /*0050*/  ISETP.GE.AND P0, PT, R0, UR4, PT ;  /* 0x0000000400007c0c */ /* 0x001fda000bf06270 */
[----:B-1----:R-:W-:Y:S05]  /*0060*/  @P0 BRA `(.L_x_1) ;  /* 0x0000000000280947 */ /* 0x002fea0003800000 */
[----:B------:R-:W0:Y:S01]  /*0070*/  S2R R5, SR_CgaCtaId ;  /* 0x0000000000057919 */ /* 0x000e220000008800 */
[----:B------:R-:W1:Y:S01]  /*0080*/  LDC R6, c[0x0][0x360] ;  /* 0x0000d800ff067b82 */ /* 0x000e620000000800 */
[----:B------:R-:W-:Y:S01]  /*0090*/  MOV R2, 0x400 ;  /* 0x0000040000027802 */ /* 0x000fe20000000f00 */
[----:B------:R-:W-:-:S03]  /*00a0*/  IMAD.MOV.U32 R3, RZ, RZ, R0 ;  /* 0x000000ffff037224 */ /* 0x000fc600078e0000 */
[----:B0-----:R-:W-:-:S07]  /*00b0*/  LEA R2, R5, R2, 0x18 ;  /* 0x0000000205027211 */ /* 0x001fce00078ec0ff */
.L_x_2:
[----:B------:R-:W-:Y:S02]  /*00c0*/  IMAD R4, R3, 0x4, R2 ;  /* 0x0000000403047824 */ /* 0x000fe400078e0202 */
[----:B-1----:R-:W-:-:S03]  /*00d0*/  IMAD.IADD R3, R6, 0x1, R3 ;  /* 0x0000000106037824 */ /* 0x002fc600078e0203 */
[----:B------:R0:W-:Y:S02]  /*00e0*/  STS [R4], RZ ;  /* 0x000000ff04007388 */ /* 0x0001e40000000800 */
[----:B------:R-:W-:-:S13]  /*00f0*/  ISETP.GE.AND P0, PT, R3, UR4, PT ;  /* 0x0000000403007c0c */ /* 0x000fda000bf06270 */
[----:B0-----:R-:W-:Y:S05]  /*0100*/  @!P0 BRA `(.L_x_2) ;  /* 0xfffffffc00ec8947 */ /* 0x001fea000383ffff */
.L_x_1:
[----:B------:R-:W-:Y:S05]  /*0110*/  BSYNC.RECONVERGENT B0 ;  /* 0x0000000000007941 */ /* 0x000fea0003800200 */
.L_x_0:
[----:B------:R-:W0:Y:S01]  /*0120*/  S2UR UR5, SR_CTAID.X ;  /* 0x00000000000579c3 */ /* 0x000e220000002500 */
[----:B------:R-:W-:Y:S01]  /*0130*/  MOV R3, 0x400 ;  /* 0x0000040000037802 */ /* 0x000fe20000000f00 */
[----:B------:R-:W-:-:S06]  /*0140*/  USHF.L.U32 UR4, UR4, 0x2, URZ ;  /* 0x0000000204047899 */ /* 0x000fcc00080006ff */
[----:B------:R-:W-:Y:S01]  /*0150*/  BAR.SYNC.DEFER_BLOCKING 0x0 ;  /* 0x0000000000007b1d */ /* 0x000fe20000010000 */
[----:B------:R-:W-:Y:S01]  /*0160*/  IMAD.MOV.U32 R5, RZ, RZ, RZ ;  /* 0x000000ffff057224 */ /* 0x000fe200078e00ff */
[----:B------:R-:W-:-:S06]  /*0170*/  LEA R3, R8, R3, 0x18 ;  /* 0x0000000308037211 */ /* 0x000fcc00078ec0ff */
[----:B------:R-:W1:Y:S01]  /*0180*/  LDC R4, c[0x0][0x390] ;  /* 0x0000e400ff047b82 */ /* 0x000e620000000800 */
[----:B------:R-:W2:Y:S01]  /*0190*/  LDCU.64 UR8, c[0x0][0x358] ;  /* 0x00006b00ff0877ac */ /* 0x000ea20008000a00 */
[----:B------:R-:W-:Y:S01]  /*01a0*/  IADD3 R2, PT, PT, R3, UR4, RZ ;  /* 0x0000000403027c10 */ /* 0x000fe2000fffe0ff */
[----:B0-----:R-:W-:-:S06]  /*01b0*/  USHF.L.U32 UR5, UR5, 0x9, URZ ;  /* 0x0000000905057899 */ /* 0x001fcc00080006ff */
[----:B------:R-:W-:Y:S01]  /*01c0*/  IMAD.U32 R7, RZ, RZ, UR5 ;  /* 0x00000005ff077e24 */ /* 0x000fe2000f8e00ff */
[----:B-1----:R-:W-:-:S13]  /*01d0*/  ISETP.LE.AND P0, PT, R4, UR5, PT ;  /* 0x0000000504007c0c */ /* 0x002fda000bf03270 */
[----:B--2---:R-:W-:Y:S05]  /*01e0*/  @P0 BRA `(.L_x_3) ;  /* 0x0000000400380947 */ /* 0x004fea0003800000 */
[----:B------:R-:W-:Y:S01]  /*01f0*/  IMAD.MOV R5, RZ, RZ, -R7 ;  /* 0x000000ffff057224 */ /* 0x000fe200078e0a07 */
[----:B------:R-:W-:Y:S04]  /*0200*/  BSSY.RECONVERGENT B0, `(.L_x_3) ;  /* 0x000004c000007945 */ /* 0x000fe80003800200 */
[----:B------:R-:W-:-:S04]  /*0210*/  VIADDMNMX R5, R5, R4, 0x200, PT ;  /* 0x0000020005057446 */ /* 0x000fc80003800104 */
[----:B------:R-:W-:-:S13]  /*0220*/  ISETP.GE.AND P0, PT, R0, R5, PT ;  /* 0x000000050000720c */ /* 0x000fda0003f06270 */
[----:B------:R-:W-:Y:S05]  /*0230*/  @P0 BRA `(.L_x_4) ;  /* 0x0000000400200947 */ /* 0x000fea0003800000 */
[----:B------:R-:W0:Y:S01]  /*0240*/  LDC R9, c[0x0][0x360] ;  /* 0x0000d800ff097b82 */ /* 0x000e220000000800 */
[----:B------:R-:W-:Y:S01]  /*0250*/  BSSY.RECONVERGENT B1, `(.L_x_5) ;  /* 0x000002c000017945 */ /* 0x000fe20003800200 */
[----:B0-----:R-:W0:Y:S01]  /*0260*/  I2F.U32.RP R12, R9 ;  /* 0x00000009000c7306 */ /* 0x001e220000209000 */
[----:B------:R-:W-:Y:S02]  /*0270*/  IADD3 R6, PT, PT, R0, R9, RZ ;  /* 0x0000000900067210 */ /* 0x000fe40007ffe0ff */
[----:B------:R-:W-:Y:S02]  /*0280*/  ISETP.NE.U32.AND P2, PT, R9, RZ, PT ;  /* 0x000000ff0900720c */ /* 0x000fe40003f45070 */
[----:B------:R-:W-:Y:S02]  /*0290*/  ISETP.GE.U32.AND P0, PT, R6, R5, PT ;  /* 0x000000050600720c */ /* 0x000fe40003f06070 */
[----:B------:R-:W-:Y:S01]  /*02a0*/  VIMNMX.U32 R13, PT, PT, R5, R6, !PT ;  /* 0x00000006050d7248 */ /* 0x000fe20007fe0000 */
[----:B0-----:R-:W0:Y:S02]  /*02b0*/  MUFU.RCP R12, R12 ;  /* 0x0000000c000c7308 */ /* 0x001e240000001000 */
[----:B0-----:R-:W-:-:S06]  /*02c0*/  VIADD R10, R12, 0xffffffe ;  /* 0x0ffffffe0c0a7836 */ /* 0x001fcc0000000000 */
[----:B------:R0:W1:Y:S02]  /*02d0*/  F2I.FTZ.U32.TRUNC.NTZ R11, R10 ;  /* 0x0000000a000b7305 */ /* 0x000064000021f000 */
[----:B0-----:R-:W-:Y:S02]  /*02e0*/  IMAD.MOV.U32 R10, RZ, RZ, RZ ;  /* 0x000000ffff0a7224 */ /* 0x001fe400078e00ff */
[----:B-1----:R-:W-:-:S04]  /*02f0*/  IMAD.MOV R8, RZ, RZ, -R11 ;  /* 0x000000ffff087224 */ /* 0x002fc800078e0a0b */
[----:B------:R-:W-:Y:S01]  /*0300*/  IMAD R15, R8, R9, RZ ;  /* 0x00000009080f7224 */ /* 0x000fe200078e02ff */
[----:B------:R-:W-:-:S03]  /*0310*/  SEL R8, RZ, 0x1, P0 ;  /* 0x00000001ff087807 */ /* 0x000fc60000000000 */
[----:B------:R-:W-:Y:S01]  /*0320*/  IMAD.HI.U32 R11, R11, R15, R10 ;  /* 0x0000000f0b0b7227 */ /* 0x000fe200078e000a */
[----:B------:R-:W-:-:S05]  /*0330*/  IADD3 R6, PT, PT, R13, -R6, -R8 ;  /* 0x800000060d067210 */ /* 0x000fca0007ffe808 */
[----:B------:R-:W-:-:S04]  /*0340*/  IMAD.HI.U32 R11, R11, R6, RZ ;  /* 0x000000060b0b7227 */ /* 0x000fc800078e00ff */
[----:B------:R-:W-:-:S04]  /*0350*/  IMAD.MOV R10, RZ, RZ, -R11 ;  /* 0x000000ffff0a7224 */ /* 0x000fc800078e0a0b */
[----:B------:R-:W-:-:S05]  /*0360*/  IMAD R6, R9, R10, R6 ;  /* 0x0000000a09067224 */ /* 0x000fca00078e0206 */
[----:B------:R-:W-:-:S13]  /*0370*/  ISETP.GE.U32.AND P0, PT, R6, R9, PT ;  /* 0x000000090600720c */ /* 0x000fda0003f06070 */
[----:B------:R-:W-:Y:S02]  /*0380*/  @P0 IMAD.IADD R6, R6, 0x1, -R9 ;  /* 0x0000000106060824 */ /* 0x000fe400078e0a09 */
[----:B------:R-:W-:-:S03]  /*0390*/  @P0 VIADD R11, R11, 0x1 ;  /* 0x000000010b0b0836 */ /* 0x000fc60000000000 */
[----:B------:R-:W-:-:S13]  /*03a0*/  ISETP.GE.U32.AND P1, PT, R6, R9, PT ;  /* 0x000000090600720c */ /* 0x000fda0003f26070 */
[----:B------:R-:W-:Y:S02]  /*03b0*/  @P1 IADD3 R11, PT, PT, R11, 0x1, RZ ;  /* 0x000000010b0b1810 */ /* 0x000fe40007ffe0ff */
[----:B------:R-:W-:-:S05]  /*03c0*/  @!P2 LOP3.LUT R11, RZ, R9, RZ, 0x33, !PT ;  /* 0x00000009ff0ba212 */ /* 0x000fca00078e33ff */
[----:B------:R-:W-:-:S05]  /*03d0*/  IMAD.IADD R8, R8, 0x1, R11 ;  /* 0x0000000108087824 */ /* 0x000fca00078e020b */
[C---:B------:R-:W-:Y:S02]  /*03e0*/  LOP3.LUT R6, R8.reuse, 0x3, RZ, 0xc0, !PT ;  /* 0x0000000308067812 */ /* 0x040fe400078ec0ff */
[----:B------:R-:W-:Y:S02]  /*03f0*/  ISETP.GE.U32.AND P1, PT, R8, 0x3, PT ;  /* 0x000000030800780c */ /* 0x000fe40003f26070 */
[----:B------:R-:W-:Y:S01]  /*0400*/  ISETP.NE.AND P0, PT, R6, 0x3, PT ;  /* 0x000000030600780c */ /* 0x000fe20003f05270 */
[----:B------:R-:W-:-:S12]  /*0410*/  IMAD.MOV.U32 R6, RZ, RZ, R0 ;  /* 0x000000ffff067224 */ /* 0x000fd800078e0000 */
[----:B------:R-:W-:Y:S05]  /*0420*/  @!P0 BRA `(.L_x_6) ;  /* 0x0000000000388947 */ /* 0x000fea0003800000 */
[----:B------:R-:W0:Y:S01]  /*0430*/  LDC.64 R10, c[0x0][0x380] ;  /* 0x0000e000ff0a7b82 */ /* 0x000e220000000a00 */
[----:B------:R-:W-:Y:S01]  /*0440*/  VIADD R8, R8, 0x1 ;  /* 0x0000000108087836 */ /* 0x000fe20000000000 */
[----:B------:R-:W-:Y:S01]  /*0450*/  MOV R6, R0 ;  /* 0x0000000000067202 */ /* 0x000fe20000000f00 */
[----:B------:R-:W-:-:S03]  /*0460*/  IMAD.MOV.U32 R14, RZ, RZ, RZ ;  /* 0x000000ffff0e7224 */ /* 0x000fc600078e00ff */
[----:B------:R-:W-:-:S07]  /*0470*/  LOP3.LUT R17, R8, 0x3, RZ, 0xc0, !PT ;  /* 0x0000000308117812 */ /* 0x000fce00078ec0ff */
.L_x_7:
[----:B------:R-:W-:-:S04]  /*0480*/  IMAD.IADD R13, R7, 0x1, R6 ;  /* 0x00000001070d7824 */ /* 0x000fc800078e0206 */
[----:B01----:R-:W-:-:S06]  /*0490*/  IMAD.WIDE R12, R13, 0x4, R10 ;  /* 0x000000040d0c7825 */ /* 0x003fcc00078e020a */
[----:B------:R-:W2:Y:S01]  /*04a0*/  LDG.E R12, desc[UR8][R12.64] ;  /* 0x000000080c0c7981 */ /* 0x000ea2000c1e1900 */
[----:B------:R-:W-:Y:S02]  /*04b0*/  IMAD R15, R6, 0x4, R2 ;  /* 0x00000004060f7824 */ /* 0x000fe400078e0202 */
[----:B------:R-:W-:Y:S02]  /*04c0*/  VIADD R14, R14, 0x1 ;  /* 0x000000010e0e7836 */ /* 0x000fe40000000000 */
[----:B------:R-:W-:-:S03]  /*04d0*/  IMAD.IADD R6, R9, 0x1, R6 ;  /* 0x0000000109067824 */ /* 0x000fc600078e0206 */
[----:B------:R-:W-:Y:S01]  /*04e0*/  ISETP.NE.AND P0, PT, R14, R17, PT ;  /* 0x000000110e00720c */ /* 0x000fe20003f05270 */
[----:B--2---:R1:W-:-:S12]  /*04f0*/  STS [R15], R12 ;  /* 0x0000000c0f007388 */ /* 0x0043d80000000800 */
[----:B------:R-:W-:Y:S05]  /*0500*/  @P0 BRA `(.L_x_7) ;  /* 0xfffffffc00dc0947 */ /* 0x000fea000383ffff */
.L_x_6:
[----:B------:R-:W-:Y:S05]  /*0510*/  BSYNC.RECONVERGENT B1 ;  /* 0x0000000000017941 */ /* 0x000fea0003800200 */
.L_x_5:
[----:B------:R-:W-:Y:S05]  /*0520*/  @!P1 BRA `(.L_x_4) ;  /* 0x0000000000649947 */ /* 0x000fea0003800000 */
[----:B------:R-:W0:Y:S01]  /*0530*/  LDC.64 R10, c[0x0][0x380] ;  /* 0x0000e000ff0a7b82 */ /* 0x000e220000000a00 */
[----:B------:R-:W-:-:S07]  /*0540*/  SHF.L.U32 R19, R9, 0x2, RZ ;  /* 0x0000000209137819 */ /* 0x000fce00000006ff */
.L_x_8:
[----:B------:R-:W-:-:S04]  /*0550*/  IMAD.IADD R17, R7, 0x1, R6 ;  /* 0x0000000107117824 */ /* 0x000fc800078e0206 */
[----:B0-2---:R-:W-:-:S03]  /*0560*/  IMAD.WIDE R16, R17, 0x4, R10 ;  /* 0x0000000411107825 */ /* 0x005fc600078e020a */
[----:B------:R-:W-:-:S03]  /*0570*/  IADD3 R14, P0, PT, R16, R19, RZ ;  /* 0x00000013100e7210 */ /* 0x000fc60007f1e0ff */
[----:B------:R-:W2:Y:S02]  /*0580*/  LDG.E R16, desc[UR8][R16.64] ;  /* 0x0000000810107981 */ /* 0x000ea4000c1e1900 */
[----:B-1----:R-:W-:Y:S01]  /*0590*/  IMAD.X R15, RZ, RZ, R17, P0 ;  /* 0x000000ffff0f7224 */ /* 0x002fe200000e0611 */
[----:B------:R-:W-:-:S04]  /*05a0*/  IADD3 R12, P0, PT, R19, R14, RZ ;  /* 0x0000000e130c7210 */ /* 0x000fc80007f1e0ff */
[----:B------:R-:W3:Y:S01]  /*05b0*/  LDG.E R14, desc[UR8][R14.64] ;  /* 0x000000080e0e7981 */ /* 0x000ee2000c1e1900 */
[----:B------:R-:W-:Y:S01]  /*05c0*/  IMAD.X R13, RZ, RZ, R15, P0 ;  /* 0x000000ffff0d7224 */ /* 0x000fe200000e060f */
[----:B------:R-:W-:-:S04]  /*05d0*/  IADD3 R8, P0, PT, R19, R12, RZ ;  /* 0x0000000c13087210 */ /* 0x000fc80007f1e0ff */
[----:B------:R-:W4:Y:S01]  /*05e0*/  LDG.E R12, desc[UR8][R12.64] ;  /* 0x000000080c0c7981 */ /* 0x000f22000c1e1900 */
[----:B------:R-:W-:-:S05]  /*05f0*/  IMAD.X R9, RZ, RZ, R13, P0 ;  /* 0x000000ffff097224 */ /* 0x000fca00000e060d */
[----:B------:R-:W5:Y:S01]  /*0600*/  LDG.E R8, desc[UR8][R8.64] ;  /* 0x0000000808087981 */ /* 0x000f62000c1e1900 */
[----:B------:R-:W-:-:S05]  /*0610*/  LEA R22, R6, R2, 0x2 ;  /* 0x0000000206167211 */ /* 0x000fca00078e10ff */
[----:B------:R-:W-:-:S04]  /*0620*/  IMAD.IADD R18, R22, 0x1, R19 ;  /* 0x0000000116127824 */ /* 0x000fc800078e0213 */
[----:B------:R-:W-:-:S04]  /*0630*/  IMAD.IADD R20, R19, 0x1, R18 ;  /* 0x0000000113147824 */ /* 0x000fc800078e0212 */
[C---:B------:R-:W-:Y:S02]  /*0640*/  IMAD.IADD R21, R19.reuse, 0x1, R20 ;  /* 0x0000000113157824 */ /* 0x040fe400078e0214 */
[----:B------:R-:W-:-:S05]  /*0650*/  IMAD.IADD R6, R19, 0x1, R6 ;  /* 0x0000000113067824 */ /* 0x000fca00078e0206 */
[----:B------:R-:W-:Y:S01]  /*0660*/  ISETP.GE.AND P0, PT, R6, R5, PT ;  /* 0x000000050600720c */ /* 0x000fe20003f06270 */
[----:B--2---:R2:W-:Y:S04]  /*0670*/  STS [R22], R16 ;  /* 0x0000001016007388 */ /* 0x0045e80000000800 */
[----:B---3--:R2:W-:Y:S04]  /*0680*/  STS [R18], R14 ;  /* 0x0000000e12007388 */ /* 0x0085e80000000800 */
[----:B----4-:R2:W-:Y:S04]  /*0690*/  STS [R20], R12 ;  /* 0x0000000c14007388 */ /* 0x0105e80000000800 */
[----:B-----5:R2:W-:Y:S01]  /*06a0*/  STS [R21], R8 ;  /* 0x0000000815007388 */ /* 0x0205e20000000800 */
[----:B------:R-:W-:Y:S05]  /*06b0*/  @!P0 BRA `(.L_x_8) ;  /* 0xfffffffc00a48947 */ /* 0x000fea000383ffff */
.L_x_4:
[----:B------:R-:W-:Y:S05]  /*06c0*/  BSYNC.RECONVERGENT B0 ;  /* 0x0000000000007941 */ /* 0x000fea0003800200 */
.L_x_3:
[----:B------:R-:W-:Y:S01]  /*06d0*/  BAR.SYNC.DEFER_BLOCKING 0x0 ;  /* 0x0000000000007b1d */ /* 0x000fe20000010000 */
[----:B------:R-:W-:-:S13]  /*06e0*/  ISETP.GE.AND P0, PT, R7, R4, PT ;  /* 0x000000040700720c */ /* 0x000fda0003f06270 */
[----:B------:R-:W-:Y:S05]  /*06f0*/  @P0 BRA `(.L_x_9) ;  /* 0x00000004009c0947 */ /* 0x000fea0003800000 */
[----:B------:R-:W0:Y:S01]  /*0700*/  LDC R4, c[0x0][0x360] ;  /* 0x0000d800ff047b82 */ /* 0x000e220000000800 */
[----:B------:R-:W3:Y:S01]  /*0710*/  LDCU.64 UR6, c[0x0][0x380] ;  /* 0x00007000ff0677ac */ /* 0x000ee20008000a00 */
[----:B------:R-:W-:Y:S02]  /*0720*/  LEA R10, R0, UR4, 0x2 ;  /* 0x00000004000a7c11 */ /* 0x000fe4000f8e10ff */
[----:B------:R-:W-:Y:S02]  /*0730*/  IADD3 R6, PT, PT, R2, 0x800, RZ ;  /* 0x0000080002067810 */ /* 0x000fe40007ffe0ff */
[----:B------:R-:W-:Y:S01]  /*0740*/  IADD3 R10, PT, PT, R10, 0x800, R3 ;  /* 0x000008000a0a7810 */ /* 0x000fe20007ffe003 */
[----:B---3--:R-:W-:-:S04]  /*0750*/  UIADD3 UR5, UP0, UPT, UR6, 0x800, URZ ;  /* 0x0000080006057890 */ /* 0x008fc8000ff1e0ff */
[----:B------:R-:W-:-:S12]  /*0760*/  UIADD3.X UR6, UPT, UPT, URZ, UR7, URZ, UP0, !UPT ;  /* 0x00000007ff067290 */ /* 0x000fd800087fe4ff */
.L_x_16:
[----:B------:R-:W3:Y:S01]  /*0770*/  LDC R11, c[0x0][0x390] ;  /* 0x0000e400ff0b7b82 */ /* 0x000ee20000000800 */
[----:B--2---:R-:W-:Y:S02]  /*0780*/  VIADD R8, R7, 0x200 ;  /* 0x0000020007087836 */ /* 0x004fe40000000000 */
[----:B------:R-:W-:-:S03]  /*0790*/  IMAD.MOV.U32 R9, RZ, RZ, RZ ;  /* 0x000000ffff097224 */ /* 0x000fc600078e00ff */
[----:B---3--:R-:W-:-:S13]  /*07a0*/  ISETP.GE.AND P0, PT, R8, R11, PT ;  /* 0x0000000b0800720c */ /* 0x008fda0003f06270 */
[----:B------:R-:W-:Y:S05]  /*07b0*/  @P0 BRA `(.L_x_10) ;  /* 0x0000000000540947 */ /* 0x000fea0003800000 */
[----:B------:R-:W-:Y:S01]  /*07c0*/  IMAD.MOV R9, RZ, RZ, -R8 ;  /* 0x000000ffff097224 */ /* 0x000fe200078e0a08 */
[----:B------:R-:W-:Y:S04]  /*07d0*/  BSSY.RECONVERGENT B0, `(.L_x_10) ;  /* 0x0000013000007945 */ /* 0x000fe80003800200 */
[----:B------:R-:W-:-:S04]  /*07e0*/  VIADDMNMX R9, R9, R11, 0x200, PT ;  /* 0x0000020009097446 */ /* 0x000fc8000380010b */
[----:B------:R-:W-:-:S13]  /*07f0*/  ISETP.GE.AND P0, PT, R0, R9, PT ;  /* 0x000000090000720c */ /* 0x000fda0003f06270 */
[----:B------:R-:W-:Y:S05]  /*0800*/  @P0 BRA `(.L_x_11) ;  /* 0x00000000003c0947 */ /* 0x000fea0003800000 */
[-C--:B------:R-:W-:Y:S02]  /*0810*/  IADD3 R13, P0, PT, R7, R0.reuse, RZ ;  /* 0x00000000070d7210 */ /* 0x080fe40007f1e0ff */
[----:B------:R-:W-:Y:S02]  /*0820*/  MOV R11, R0 ;  /* 0x00000000000b7202 */ /* 0x000fe40000000f00 */
[----:B-1----:R-:W-:Y:S02]  /*0830*/  LEA R12, P1, R13, UR5, 0x2 ;  /* 0x000000050d0c7c11 */ /* 0x002fe4000f8210ff */
[----:B------:R-:W-:Y:S01]  /*0840*/  LEA.HI.X.SX32 R14, R7, RZ, 0x1, P0 ;  /* 0x000000ff070e7211 */ /* 0x000fe200000f0eff */
[----:B------:R-:W-:-:S03]  /*0850*/  IMAD.MOV.U32 R7, RZ, RZ, R10 ;  /* 0x000000ffff077224 */ /* 0x000fc600078e000a */
[----:B------:R-:W-:-:S07]  /*0860*/  LEA.HI.X R13, R13, UR6, R14, 0x2, P1 ;  /* 0x000000060d0d7c11 */ /* 0x000fce00088f140e */
.L_x_12:
[----:B------:R-:W-:Y:S02]  /*0870*/  IMAD.MOV.U32 R14, RZ, RZ, R12 ;  /* 0x000000ffff0e7224 */ /* 0x000fe400078e000c */
[----:B------:R-:W-:-:S05]  /*0880*/  IMAD.MOV.U32 R15, RZ, RZ, R13 ;  /* 0x000000ffff0f7224 */ /* 0x000fca00078e000d */
[----:B------:R-:W2:Y:S01]  /*0890*/  LDG.E R16, desc[UR8][R14.64] ;  /* 0x000000080e107981 */ /* 0x000ea2000c1e1900 */
[C---:B0-----:R-:W-:Y:S02]  /*08a0*/  IMAD.IADD R11, R4.reuse, 0x1, R11 ;  /* 0x00000001040b7824 */ /* 0x041fe400078e020b */
[----:B------:R-:W-:-:S03]  /*08b0*/  IMAD.WIDE.U32 R12, R4, 0x4, R14 ;  /* 0x00000004040c7825 */ /* 0x000fc600078e000e */
[----:B------:R-:W-:Y:S01]  /*08c0*/  ISETP.GE.AND P0, PT, R11, R9, PT ;  /* 0x000000090b00720c */ /* 0x000fe20003f06270 */
[----:B--2---:R0:W-:Y:S02]  /*08d0*/  STS [R7], R16 ;  /* 0x0000001007007388 */ /* 0x0041e40000000800 */
[----:B0-----:R-:W-:-:S10]  /*08e0*/  IMAD R7, R4, 0x4, R7 ;  /* 0x0000000404077824 */ /* 0x001fd400078e0207 */
[----:B------:R-:W-:Y:S05]  /*08f0*/  @!P0 BRA `(.L_x_12) ;  /* 0xfffffffc00dc8947 */ /* 0x000fea000383ffff */
.L_x_11:
[----:B------:R-:W-:Y:S05]  /*0900*/  BSYNC.RECONVERGENT B0 ;  /* 0x0000000000007941 */ /* 0x000fea0003800200 */
.L_x_10:
[----:B------:R-:W-:Y:S01]  /*0910*/  BAR.SYNC.DEFER_BLOCKING 0x0 ;  /* 0x0000000000007b1d */ /* 0x000fe20000010000 */
[----:B------:R-:W-:-:S05]  /*0920*/  ISETP.GE.AND P0, PT, R0, R5, PT ;  /* 0x000000050000720c */ /* 0x000fca0003f06270 */
[----:B------:R-:W-:Y:S08]  /*0930*/  BSSY.RECONVERGENT B0, `(.L_x_13) ;  /* 0x000003b000007945 */ /* 0x000ff00003800200 */
[----:B------:R-:W-:Y:S05]  /*0940*/  @P0 BRA `(.L_x_14) ;  /* 0x0000000000e40947 */ /* 0x000fea0003800000 */
[----:B-1----:R-:W1:Y:S02]  /*0950*/  LDC R15, c[0x0][0x394] ;  /* 0x0000e500ff0f7b82 */ /* 0x002e640000000800 */
[----:B-1----:R-:W-:-:S04]  /*0960*/  IABS R14, R15 ;  /* 0x0000000f000e7213 */ /* 0x002fc80000000000 */
[----:B------:R-:W1:Y:S08]  /*0970*/  I2F.RP R7, R14 ;  /* 0x0000000e00077306 */ /* 0x000e700000209400 */
[----:B-1----:R-:W1:Y:S02]  /*0980*/  MUFU.RCP R7, R7 ;  /* 0x0000000700077308 */ /* 0x002e640000001000 */
[----:B-1----:R-:W-:-:S02]  /*0990*/  IADD3 R12, PT, PT, R7, 0xffffffe, RZ ;  /* 0x0ffffffe070c7810 */ /* 0x002fc40007ffe0ff */
[----:B------:R-:W-:-:S04]  /*09a0*/  LOP3.LUT R7, R15, 0x400, RZ, 0x3c, !PT ;  /* 0x000004000f077812 */ /* 0x000fc800078e3cff */
[----:B------:R1:W2:Y:S01]  /*09b0*/  F2I.FTZ.U32.TRUNC.NTZ R13, R12 ;  /* 0x0000000c000d7305 */ /* 0x0002a2000021f000 */
[----:B------:R-:W-:Y:S01]  /*09c0*/  ISETP.GE.AND P2, PT, R7, RZ, PT ;  /* 0x000000ff0700720c */ /* 0x000fe20003f46270 */
[----:B-1----:R-:W-:Y:S02]  /*09d0*/  IMAD.MOV.U32 R12, RZ, RZ, RZ ;  /* 0x000000ffff0c7224 */ /* 0x002fe400078e00ff */
[----:B--2---:R-:W-:-:S04]  /*09e0*/  IMAD.MOV R11, RZ, RZ, -R13 ;  /* 0x000000ffff0b7224 */ /* 0x004fc800078e0a0d */
[----:B------:R-:W-:-:S04]  /*09f0*/  IMAD R11, R11, R14, RZ ;  /* 0x0000000e0b0b7224 */ /* 0x000fc800078e02ff */
[----:B------:R-:W-:-:S06]  /*0a00*/  IMAD.HI.U32 R13, R13, R11, R12 ;  /* 0x0000000b0d0d7227 */ /* 0x000fcc00078e000c */
[----:B------:R-:W-:-:S04]  /*0a10*/  IMAD.HI.U32 R11, R13, 0x400, RZ ;  /* 0x000004000d0b7827 */ /* 0x000fc800078e00ff */
[----:B------:R-:W-:-:S04]  /*0a20*/  IMAD.MOV R13, RZ, RZ, -R11 ;  /* 0x000000ffff0d7224 */ /* 0x000fc800078e0a0b */
[----:B------:R-:W-:-:S05]  /*0a30*/  IMAD R13, R14, R13, 0x400 ;  /* 0x000004000e0d7424 */ /* 0x000fca00078e020d */
[----:B------:R-:W-:-:S13]  /*0a40*/  ISETP.GT.U32.AND P1, PT, R14, R13, PT ;  /* 0x0000000d0e00720c */ /* 0x000fda0003f24070 */
[----:B------:R-:W-:Y:S01]  /*0a50*/  @!P1 IMAD.IADD R13, R13, 0x1, -R14 ;  /* 0x000000010d0d9824 */ /* 0x000fe200078e0a0e */
[----:B------:R-:W-:Y:S02]  /*0a60*/  @!P1 IADD3 R11, PT, PT, R11, 0x1, RZ ;  /* 0x000000010b0b9810 */ /* 0x000fe40007ffe0ff */
[----:B------:R-:W-:Y:S02]  /*0a70*/  ISETP.NE.AND P1, PT, R15, RZ, PT ;  /* 0x000000ff0f00720c */ /* 0x000fe40003f25270 */
[----:B------:R-:W-:-:S13]  /*0a80*/  ISETP.GE.U32.AND P0, PT, R13, R14, PT ;  /* 0x0000000e0d00720c */ /* 0x000fda0003f06070 */
[----:B------:R-:W-:-:S04]  /*0a90*/  @P0 VIADD R11, R11, 0x1 ;  /* 0x000000010b0b0836 */ /* 0x000fc80000000000 */
[----:B------:R-:W-:Y:S01]  /*0aa0*/  @!P2 IMAD.MOV R11, RZ, RZ, -R11 ;  /* 0x000000ffff0ba224 */ /* 0x000fe200078e0a0b */
[----:B------:R-:W-:-:S04]  /*0ab0*/  @!P1 LOP3.LUT R11, RZ, R15, RZ, 0x33, !PT ;  /* 0x0000000fff0b9212 */ /* 0x000fc800078e33ff */
[-C--:B------:R-:W-:Y:S02]  /*0ac0*/  IABS R7, R11.reuse ;  /* 0x0000000b00077213 */ /* 0x080fe40000000000 */
[----:B------:R-:W-:Y:S02]  /*0ad0*/  ISETP.NE.AND P0, PT, R11, RZ, PT ;  /* 0x000000ff0b00720c */ /* 0x000fe40003f05270 */
[----:B------:R-:W1:Y:S01]  /*0ae0*/  I2F.RP R14, R7 ;  /* 0x00000007000e7306 */ /* 0x000e620000209400 */
[-C--:B------:R-:W-:Y:S02]  /*0af0*/  IABS R21, R11.reuse ;  /* 0x0000000b00157213 */ /* 0x080fe40000000000 */
[----:B------:R-:W-:-:S05]  /*0b00*/  LOP3.LUT R19, RZ, R11, RZ, 0x33, !PT ;  /* 0x0000000bff137212 */ /* 0x000fca00078e33ff */
[----:B-1----:R-:W1:Y:S02]  /*0b10*/  MUFU.RCP R14, R14 ;  /* 0x0000000e000e7308 */ /* 0x002e640000001000 */
[----:B-1----:R-:W-:-:S06]  /*0b20*/  VIADD R12, R14, 0xffffffe ;  /* 0x0ffffffe0e0c7836 */ /* 0x002fcc0000000000 */
[----:B------:R1:W2:Y:S02]  /*0b30*/  F2I.FTZ.U32.TRUNC.NTZ R13, R12 ;  /* 0x0000000c000d7305 */ /* 0x0002a4000021f000 */
[----:B-1----:R-:W-:Y:S02]  /*0b40*/  HFMA2 R12, -RZ, RZ, 0, 0 ;  /* 0x00000000ff0c7431 */ /* 0x002fe400000001ff */
[----:B--2---:R-:W-:-:S04]  /*0b50*/  IMAD.MOV R16, RZ, RZ, -R13 ;  /* 0x000000ffff107224 */ /* 0x004fc800078e0a0d */
[----:B------:R-:W-:Y:S01]  /*0b60*/  IMAD R15, R16, R7, RZ ;  /* 0x00000007100f7224 */ /* 0x000fe200078e02ff */
[----:B------:R-:W-:-:S03]  /*0b70*/  IABS R16, R11 ;  /* 0x0000000b00107213 */ /* 0x000fc60000000000 */
[----:B------:R-:W-:-:S04]  /*0b80*/  IMAD.HI.U32 R18, R13, R15, R12 ;  /* 0x0000000f0d127227 */ /* 0x000fc800078e000c */
[----:B------:R-:W-:Y:S02]  /*0b90*/  IMAD.MOV R17, RZ, RZ, -R16 ;  /* 0x000000ffff117224 */ /* 0x000fe400078e0a10 */
[----:B------:R-:W-:-:S07]  /*0ba0*/  IMAD.MOV.U32 R13, RZ, RZ, R0 ;  /* 0x000000ffff0d7224 */ /* 0x000fce00078e0000 */
.L_x_15:
[----:B------:R-:W-:Y:S02]  /*0bb0*/  IMAD R12, R13, 0x4, R2 ;  /* 0x000000040d0c7824 */ /* 0x000fe400078e0202 */
[----:B0-----:R-:W-:-:S04]  /*0bc0*/  IMAD.IADD R13, R4, 0x1, R13 ;  /* 0x00000001040d7824 */ /* 0x001fc800078e020d */
[----:B------:R-:W0:Y:S02]  /*0bd0*/  LDS R12, [R12] ;  /* 0x000000000c0c7984 */ /* 0x000e240000000800 */
[----:B0-----:R-:W-:-:S05]  /*0be0*/  IABS R15, R12 ;  /* 0x0000000c000f7213 */ /* 0x001fca0000000000 */
[----:B--2---:R-:W-:-:S04]  /*0bf0*/  IMAD.HI.U32 R14, R18, R15, RZ ;  /* 0x0000000f120e7227 */ /* 0x004fc800078e00ff */
[----:B------:R-:W-:Y:S01]  /*0c00*/  IMAD R16, R14, R17, R15 ;  /* 0x000000110e107224 */ /* 0x000fe200078e020f */
[----:B------:R-:W-:-:S04]  /*0c10*/  LOP3.LUT R15, R12, R11, RZ, 0x3c, !PT ;  /* 0x0000000b0c0f7212 */ /* 0x000fc800078e3cff */
[----:B------:R-:W-:Y:S02]  /*0c20*/  ISETP.GT.U32.AND P2, PT, R7, R16, PT ;  /* 0x000000100700720c */ /* 0x000fe40003f44070 */
[----:B------:R-:W-:-:S11]  /*0c30*/  ISETP.GE.AND P3, PT, R15, RZ, PT ;  /* 0x000000ff0f00720c */ /* 0x000fd60003f66270 */
[----:B------:R-:W-:Y:S01]  /*0c40*/  @!P2 IADD3 R16, PT, PT, R16, -R21, RZ ;  /* 0x800000151010a210 */ /* 0x000fe20007ffe0ff */
[----:B------:R-:W-:-:S03]  /*0c50*/  @!P2 VIADD R14, R14, 0x1 ;  /* 0x000000010e0ea836 */ /* 0x000fc60000000000 */
[----:B------:R-:W-:-:S13]  /*0c60*/  ISETP.GE.U32.AND P1, PT, R16, R7, PT ;  /* 0x000000071000720c */ /* 0x000fda0003f26070 */
[----:B------:R-:W-:Y:S01]  /*0c70*/  @P1 VIADD R14, R14, 0x1 ;  /* 0x000000010e0e1836 */ /* 0x000fe20000000000 */
[----:B------:R-:W-:-:S03]  /*0c80*/  ISETP.GE.AND P1, PT, R13, R5, PT ;  /* 0x000000050d00720c */ /* 0x000fc60003f26270 */
[----:B------:R-:W-:-:S05]  /*0c90*/  @!P3 IMAD.MOV R14, RZ, RZ, -R14 ;  /* 0x000000ffff0eb224 */ /* 0x000fca00078e0a0e */
[----:B------:R-:W-:-:S04]  /*0ca0*/  SEL R14, R19, R14, !P0 ;  /* 0x0000000e130e7207 */ /* 0x000fc80004000000 */
[----:B------:R-:W-:-:S05]  /*0cb0*/  LEA R14, R14, R3, 0x2 ;  /* 0x000000030e0e7211 */ /* 0x000fca00078e10ff */
[----:B------:R2:W-:Y:S01]  /*0cc0*/  ATOMS.POPC.INC.32 RZ, [R14+URZ] ;  /* 0x000000000eff7f8c */ /* 0x0005e2000d8000ff */
[----:B------:R-:W-:Y:S05]  /*0cd0*/  @!P1 BRA `(.L_x_15) ;  /* 0xfffffffc00b49947 */ /* 0x000fea000383ffff */
.L_x_14:
[----:B------:R-:W-:Y:S05]  /*0ce0*/  BSYNC.RECONVERGENT B0 ;  /* 0x0000000000007941 */ /* 0x000fea0003800200 */
.L_x_13:
[----:B------:R-:W3:Y:S01]  /*0cf0*/  LDCU UR7, c[0x0][0x390] ;  /* 0x00007200ff0777ac */ /* 0x000ee20008000800 */
[----:B------:R-:W-:Y:S01]  /*0d00*/  IMAD.MOV.U32 R5, RZ, RZ, R9 ;  /* 0x000000ffff057224 */ /* 0x000fe200078e0009 */
[----:B------:R-:W-:Y:S01]  /*0d10*/  MOV R2, R6 ;  /* 0x0000000600027202 */ /* 0x000fe20000000f00 */
[----:B------:R-:W-:Y:S01]  /*0d20*/  IMAD.MOV.U32 R7, RZ, RZ, R8 ;  /* 0x000000ffff077224 */ /* 0x000fe200078e0008 */
[----:B------:R-:W-:Y:S08]  /*0d30*/  BAR.SYNC.DEFER_BLOCKING 0x0 ;  /* 0x0000000000007b1d */ /* 0x000ff00000010000 */
[----:B------:R-:W-:Y:S01]  /*0d40*/  BAR.SYNC.DEFER_BLOCKING 0x0 ;  /* 0x0000000000007b1d */ /* 0x000fe20000010000 */
[----:B---3--:R-:W-:-:S13]  /*0d50*/  ISETP.GE.AND P0, PT, R8, UR7, PT ;  /* 0x0000000708007c0c */ /* 0x008fda000bf06270 */
[----:B------:R-:W-:Y:S05]  /*0d60*/  @!P0 BRA `(.L_x_16) ;  /* 0xfffffff800808947 */ /* 0x000fea000383ffff */
.L_x_9:
[----:B------:R-:W3:Y:S02]  /*0d70*/  LDCU UR7, c[0x0][0x394] ;  /* 0x00007280ff0777ac */ /* 0x000ee40008000800 */
[----:B---3--:R-:W-:-:S13]  /*0d80*/  ISETP.GE.AND P0, PT, R0, UR7, PT ;  /* 0x0000000700007c0c */ /* 0x008fda000bf06270 */
[----:B------:R-:W-:Y:S05]  /*0d90*/  @P0 EXIT ;  /* 0x000000000000094d */ /* 0x000fea0003800000 */
[----:B------:R-:W3:Y:S01]  /*0da0*/  LDC.64 R6, c[0x0][0x388] ;  /* 0x0000e200ff067b82 */ /* 0x000ee20000000a00 */
[----:B------:R-:W4:Y:S02]  /*0db0*/  LDCU UR4, c[0x0][0x360] ;  /* 0x00006c00ff0477ac */ /* 0x000f240008000800 */
.L_x_17:
[C---:B------:R-:W-:Y:S02]  /*0dc0*/  IMAD R2, R0.reuse, 0x4, R3 ;  /* 0x0000000400027824 */ /* 0x040fe400078e0203 */
[----:B0--3--:R-:W-:-:S03]  /*0dd0*/  IMAD.WIDE R4, R0, 0x4, R6 ;  /* 0x0000000400047825 */ /* 0x009fc600078e0206 */
[----:B------:R-:W0:Y:S01]  /*0de0*/  LDS R9, [R2] ;  /* 0x0000000002097984 */ /* 0x000e220000000800 */
[----:B----4-:R-:W-:-:S05]  /*0df0*/  VIADD R0, R0, UR4 ;  /* 0x0000000400007c36 */ /* 0x010fca0008000000 */
[----:B------:R-:W-:Y:S01]  /*0e00*/  ISETP.GE.AND P0, PT, R0, UR7, PT ;  /* 0x0000000700007c0c */ /* 0x000fe2000bf06270 */
[----:B0-----:R0:W-:-:S12]  /*0e10*/  REDG.E.ADD.STRONG.GPU desc[UR8][R4.64], R9 ;  /* 0x000000090400798e */ /* 0x0011d8000c12e108 */
[----:B------:R-:W-:Y:S05]  /*0e20*/  @!P0 BRA `(.L_x_17) ;  /* 0xfffffffc00e48947 */ /* 0x000fea000383ffff */
[----:B------:R-:W-:Y:S05]  /*0e30*/  EXIT ;  /* 0x000000000000794d */ /* 0x000fea0003800000 */
.L_x_18:
[----:B------:R-:W-:-:S00]  /*0e40*/  BRA `(.L_x_18) ;  /* 0xfffffffc00fc7947 */ /* 0x000fc0000383ffff */
[----:B------:R-:W-:-:S00]  /*0e50*/  NOP ;  /* 0x0000000000007918 */ /* 0x000fc00000000000 */
        /* <DEDUP_REMOVED lines=10> */
.L_x_19:


//--------------------- .nv.shared._Z16histogram_kernelPKiPiii --------------------------
	.section	.nv.shared._Z16histogram_kernelPKiPiii,"aw",@nobits
	.sectionflags	@""
	.align	16
	.zero		1024


//--------------------- .nv.shared.reserved.0     --------------------------
	.section	.nv.shared.reserved.0,"aw",@nobits
	.weak		__nv_reservedSMEM_offset_0_alias
	.size		__nv_reservedSMEM_offset_0_alias, 0, 64
	.other		__nv_reservedSMEM_offset_0_alias,@"STO_CUDA_RESERVED_SHARED STV_DEFAULT"
__nv_reservedSMEM_offset_0_alias:
	.zero		0
	.zero		64


//--------------------- .nv.constant0._Z16histogram_kernelPKiPiii --------------------------
	.section	.nv.constant0._Z16histogram_kernelPKiPiii,"a",@progbits
	.sectionflags	@""
	.align	4
.nv.constant0._Z16histogram_kernelPKiPiii:
	.zero		920


//--------------------- SYMBOLS --------------------------

	.type		.nv.reservedSmem.offset0,@object
	.size		.nv.reservedSmem.offset0,0x4
	.type		.nv.reservedSmem.cap,@object
	.size		.nv.reservedSmem.cap,0x4
